	.headerflags	@"EF_CUDA_TEXMODE_UNIFIED EF_CUDA_64BIT_ADDRESS EF_CUDA_ACCELERATORS EF_CUDA_SM90 EF_CUDA_VIRTUAL_SM(EF_CUDA_SM90)"
	.elftype	@"ET_EXEC"


//--------------------- .nv.info                  --------------------------
	.section	.nv.info,"",@"SHT_CUDA_INFO"
	.align	4


	//----- nvinfo : EIATTR_REGCOUNT
	.align		4
        /*0000*/ 	.byte	0x04, 0x2f
        /*0002*/ 	.short	(.L_3 - .L_2)
	.align		4
.L_2:
        /*0004*/ 	.word	index@(triton_poi_fused__native_batch_norm_legit_no_training_add_relu_19)
        /*0008*/ 	.word	0x00000028


	//----- nvinfo : EIATTR_MIN_STACK_SIZE
	.align		4
.L_3:
        /*000c*/ 	.byte	0x04, 0x12
        /*000e*/ 	.short	(.L_5 - .L_4)
	.align		4
.L_4:
        /*0010*/ 	.word	index@(triton_poi_fused__native_batch_norm_legit_no_training_add_relu_19)
        /*0014*/ 	.word	0x00000000


	//----- nvinfo : EIATTR_FRAME_SIZE
	.align		4
.L_5:
        /*0018*/ 	.byte	0x04, 0x11
        /*001a*/ 	.short	(.L_7 - .L_6)
	.align		4
.L_6:
        /*001c*/ 	.word	index@(triton_poi_fused__native_batch_norm_legit_no_training_add_relu_19)
        /*0020*/ 	.word	0x00000000


	//----- nvinfo : EIATTR_MIN_STACK_SIZE
	.align		4
.L_7:
        /*0024*/ 	.byte	0x04, 0x12
        /*0026*/ 	.short	(.L_9 - .L_8)
	.align		4
.L_8:
        /*0028*/ 	.word	index@(triton_poi_fused__native_batch_norm_legit_no_training_add_relu_19)
        /*002c*/ 	.word	0x00000000
.L_9:


//--------------------- .nv.info.triton_poi_fused__native_batch_norm_legit_no_training_add_relu_19 --------------------------
	.section	.nv.info.triton_poi_fused__native_batch_norm_legit_no_training_add_relu_19,"",@"SHT_CUDA_INFO"
	.sectionflags	@""
	.align	4


	//----- nvinfo : EIATTR_CUDA_API_VERSION
	.align		4
        /*0000*/ 	.byte	0x04, 0x37
        /*0002*/ 	.short	(.L_11 - .L_10)
.L_10:
        /*0004*/ 	.word	0x0000007c


	//----- nvinfo : EIATTR_KPARAM_INFO
	.align		4
.L_11:
        /*0008*/ 	.byte	0x04, 0x17
        /*000a*/ 	.short	(.L_13 - .L_12)
.L_12:
        /*000c*/ 	.word	0x00000000
        /*0010*/ 	.short	0x0008
        /*0012*/ 	.short	0x003c
        /*0014*/ 	.byte	0x00, 0xf0, 0x11, 0x00


	//----- nvinfo : EIATTR_KPARAM_INFO
	.align		4
.L_13:
        /*0018*/ 	.byte	0x04, 0x17
        /*001a*/ 	.short	(.L_15 - .L_14)
.L_14:
        /*001c*/ 	.word	0x00000000
        /*0020*/ 	.short	0x0007
        /*0022*/ 	.short	0x0038
        /*0024*/ 	.byte	0x00, 0xf0, 0x11, 0x00


	//----- nvinfo : EIATTR_KPARAM_INFO
	.align		4
.L_15:
        /*0028*/ 	.byte	0x04, 0x17
        /*002a*/ 	.short	(.L_17 - .L_16)
.L_16:
        /*002c*/ 	.word	0x00000000
        /*0030*/ 	.short	0x0006
        /*0032*/ 	.short	0x0030
        /*0034*/ 	.byte	0x00, 0xf4, 0x21, 0x00


	//----- nvinfo : EIATTR_KPARAM_INFO
	.align		4
.L_17:
        /*0038*/ 	.byte	0x04, 0x17
        /*003a*/ 	.short	(.L_19 - .L_18)
.L_18:
        /*003c*/ 	.word	0x00000000
        /*0040*/ 	.short	0x0005
        /*0042*/ 	.short	0x0028
        /*0044*/ 	.byte	0x00, 0xf4, 0x21, 0x00


	//----- nvinfo : EIATTR_KPARAM_INFO
	.align		4
.L_19:
        /*0048*/ 	.byte	0x04, 0x17
        /*004a*/ 	.short	(.L_21 - .L_20)
.L_20:
        /*004c*/ 	.word	0x00000000
        /*0050*/ 	.short	0x0004
        /*0052*/ 	.short	0x0020
        /*0054*/ 	.byte	0x00, 0xf4, 0x21, 0x00


	//----- nvinfo : EIATTR_KPARAM_INFO
	.align		4
.L_21:
        /*0058*/ 	.byte	0x04, 0x17
        /*005a*/ 	.short	(.L_23 - .L_22)
.L_22:
        /*005c*/ 	.word	0x00000000
        /*0060*/ 	.short	0x0003
        /*0062*/ 	.short	0x0018
        /*0064*/ 	.byte	0x00, 0xf4, 0x21, 0x00


	//----- nvinfo : EIATTR_KPARAM_INFO
	.align		4
.L_23:
        /*0068*/ 	.byte	0x04, 0x17
        /*006a*/ 	.short	(.L_25 - .L_24)
.L_24:
        /*006c*/ 	.word	0x00000000
        /*0070*/ 	.short	0x0002
        /*0072*/ 	.short	0x0010
        /*0074*/ 	.byte	0x00, 0xf4, 0x21, 0x00


	//----- nvinfo : EIATTR_KPARAM_INFO
	.align		4
.L_25:
        /*0078*/ 	.byte	0x04, 0x17
        /*007a*/ 	.short	(.L_27 - .L_26)
.L_26:
        /*007c*/ 	.word	0x00000000
        /*0080*/ 	.short	0x0001
        /*0082*/ 	.short	0x0008
        /*0084*/ 	.byte	0x00, 0xf4, 0x21, 0x00


	//----- nvinfo : EIATTR_KPARAM_INFO
	.align		4
.L_27:
        /*0088*/ 	.byte	0x04, 0x17
        /*008a*/ 	.short	(.L_29 - .L_28)
.L_28:
        /*008c*/ 	.word	0x00000000
        /*0090*/ 	.short	0x0000
        /*0092*/ 	.short	0x0000
        /*0094*/ 	.byte	0x00, 0xf4, 0x21, 0x00


	//----- nvinfo : EIATTR_SPARSE_MMA_MASK
	.align		4
.L_29:
        /*0098*/ 	.byte	0x03, 0x50
        /*009a*/ 	.short	0x0000


	//----- nvinfo : EIATTR_MAXREG_COUNT
	.align		4
        /*009c*/ 	.byte	0x03, 0x1b
        /*009e*/ 	.short	0x00ff


	//----- nvinfo : EIATTR_EXIT_INSTR_OFFSETS
	.align		4
        /*00a0*/ 	.byte	0x04, 0x1c
        /*00a2*/ 	.short	(.L_31 - .L_30)


	//   ....[0]....
.L_30:
        /*00a4*/ 	.word	0x00000c90


	//   ....[1]....
        /*00a8*/ 	.word	0x00000ce0


	//----- nvinfo : EIATTR_REQNTID
	.align		4
.L_31:
        /*00ac*/ 	.byte	0x04, 0x10
        /*00ae*/ 	.short	(.L_33 - .L_32)
.L_32:
        /*00b0*/ 	.word	0x00000080
        /*00b4*/ 	.word	0x00000001
        /*00b8*/ 	.word	0x00000001


	//----- nvinfo : EIATTR_CBANK_PARAM_SIZE
	.align		4
.L_33:
        /*00bc*/ 	.byte	0x03, 0x19
        /*00be*/ 	.short	0x0040


	//----- nvinfo : EIATTR_PARAM_CBANK
	.align		4
        /*00c0*/ 	.byte	0x04, 0x0a
        /*00c2*/ 	.short	(.L_35 - .L_34)
	.align		4
.L_34:
        /*00c4*/ 	.word	index@(.nv.constant0.triton_poi_fused__native_batch_norm_legit_no_training_add_relu_19)
        /*00c8*/ 	.short	0x0210
        /*00ca*/ 	.short	0x0040


	//----- nvinfo : EIATTR_SW_WAR
	.align		4
.L_35:
        /*00cc*/ 	.byte	0x04, 0x36
        /*00ce*/ 	.short	(.L_37 - .L_36)
.L_36:
        /*00d0*/ 	.word	0x00000008
.L_37:


//--------------------- .nv.callgraph             --------------------------
	.section	.nv.callgraph,"",@"SHT_CUDA_CALLGRAPH"
	.align	4
	.sectionentsize	8
	.align		4
        /*0000*/ 	.word	0x00000000
	.align		4
        /*0004*/ 	.word	0xffffffff
	.align		4
        /*0008*/ 	.word	0x00000000
	.align		4
        /*000c*/ 	.word	0xfffffffe
	.align		4
        /*0010*/ 	.word	0x00000000
	.align		4
        /*0014*/ 	.word	0xfffffffd
	.align		4
        /*0018*/ 	.word	0x00000000
	.align		4
        /*001c*/ 	.word	0xfffffffc


//--------------------- .nv.constant4             --------------------------
	.section	.nv.constant4,"a",@progbits
	.align	8
	.align		8
.nv.constant4:
        /*0000*/ 	.dword	_$_str
	.align		8
        /*0008*/ 	.dword	_$_str_$_2


//--------------------- .text.triton_poi_fused__native_batch_norm_legit_no_training_add_relu_19 --------------------------
	.section	.text.triton_poi_fused__native_batch_norm_legit_no_training_add_relu_19,"ax",@progbits
	.sectionflags	@"SHF_BARRIERS=1"
	.align	128
        .global         triton_poi_fused__native_batch_norm_legit_no_training_add_relu_19
        .type           triton_poi_fused__native_batch_norm_legit_no_training_add_relu_19,@function
        .size           triton_poi_fused__native_batch_norm_legit_no_training_add_relu_19,(.L_x_1 - triton_poi_fused__native_batch_norm_legit_no_training_add_relu_19)
        .other          triton_poi_fused__native_batch_norm_legit_no_training_add_relu_19,@"STO_CUDA_ENTRY STV_DEFAULT"
triton_poi_fused__native_batch_norm_legit_no_training_add_relu_19:
.text.triton_poi_fused__native_batch_norm_legit_no_training_add_relu_19:
[----:B------:R-:W0:Y:S01]  /*0000*/  LDC R1, c[0x0][0x28] ;  /* 0x00000a00ff017b82 */ /* 0x000e220000000800 */
[----:B------:R-:W1:Y:S07]  /*0010*/  S2R R0, SR_CTAID.X ;  /* 0x0000000000007919 */ /* 0x000e6e0000002500 */
[----:B------:R-:W2:Y:S01]  /*0020*/  LDC.64 R16, c[0x0][0x218] ;  /* 0x00008600ff107b82 */ /* 0x000ea20000000a00 */
[----:B------:R-:W-:Y:S02]  /*0030*/  CS2R R4, SRZ ;  /* 0x0000000000047805 */ /* 0x000fe4000001ff00 */
[----:B------:R-:W-:Y:S01]  /*0040*/  CS2R R6, SRZ ;  /* 0x0000000000067805 */ /* 0x000fe2000001ff00 */
[----:B------:R-:W3:Y:S01]  /*0050*/  S2R R3, SR_TID.X ;  /* 0x0000000000037919 */ /* 0x000ee20000002100 */
[----:B------:R-:W-:Y:S01]  /*0060*/  ULDC.64 UR6, c[0x0][0x208] ;  /* 0x0000820000067ab9 */ /* 0x000fe20000000a00 */
[----:B------:R-:W-:-:S02]  /*0070*/  CS2R R12, SRZ ;  /* 0x00000000000c7805 */ /* 0x000fc4000001ff00 */
[----:B------:R-:W-:Y:S01]  /*0080*/  CS2R R8, SRZ ;  /* 0x0000000000087805 */ /* 0x000fe2000001ff00 */
[----:B------:R-:W4:Y:S01]  /*0090*/  S2R R2, SR_CTAID.Y ;  /* 0x0000000000027919 */ /* 0x000f220000002600 */
[----:B------:R-:W5:Y:S01]  /*00a0*/  LDC.64 R18, c[0x0][0x220] ;  /* 0x00008800ff127b82 */ /* 0x000f620000000a00 */
[----:B------:R-:W-:-:S07]  /*00b0*/  CS2R R10, SRZ ;  /* 0x00000000000a7805 */ /* 0x000fce000001ff00 */
[----:B------:R-:W2:Y:S08]  /*00c0*/  LDC.64 R20, c[0x0][0x228] ;  /* 0x00008a00ff147b82 */ /* 0x000eb00000000a00 */
[----:B------:R-:W2:Y:S01]  /*00d0*/  LDC.64 R34, c[0x0][0x230] ;  /* 0x00008c00ff227b82 */ /* 0x000ea20000000a00 */
[----:B-1----:R-:W-:Y:S02]  /*00e0*/  IMAD.SHL.U32 R0, R0, 0x20, RZ ;  /* 0x0000002000007824 */ /* 0x002fe400078e00ff */
[----:B---3--:R-:W-:Y:S01]  /*00f0*/  IMAD.SHL.U32 R33, R3, 0x4, RZ ;  /* 0x0000000403217824 */ /* 0x008fe200078e00ff */
[----:B------:R-:W-:Y:S01]  /*0100*/  SHF.R.U32.HI R3, RZ, 0x3, R3 ;  /* 0x00000003ff037819 */ /* 0x000fe20000011603 */
[----:B----4-:R-:W-:-:S03]  /*0110*/  IMAD.SHL.U32 R2, R2, 0x20, RZ ;  /* 0x0000002002027824 */ /* 0x010fc600078e00ff */
[----:B------:R-:W-:Y:S02]  /*0120*/  LOP3.LUT R37, R0, 0x1c, R33, 0xf8, !PT ;  /* 0x0000001c00257812 */ /* 0x000fe400078ef821 */
[----:B------:R-:W-:Y:S02]  /*0130*/  SGXT.U32 R3, R3, 0x4 ;  /* 0x000000040303781a */ /* 0x000fe40000000000 */
[C---:B------:R-:W-:Y:S01]  /*0140*/  ISETP.GE.AND P0, PT, R37.reuse, 0x100, PT ;  /* 0x000001002500780c */ /* 0x040fe20003f06270 */
[----:B-----5:R-:W-:Y:S01]  /*0150*/  IMAD.WIDE R28, R37, 0x4, R18 ;  /* 0x00000004251c7825 */ /* 0x020fe200078e0212 */
[----:B------:R-:W-:Y:S02]  /*0160*/  LOP3.LUT R14, R2, R3, RZ, 0xfc, !PT ;  /* 0x00000003020e7212 */ /* 0x000fe400078efcff */
[----:B------:R-:W-:Y:S02]  /*0170*/  LOP3.LUT R22, R2, 0x10, R3, 0xfe, !PT ;  /* 0x0000001002167812 */ /* 0x000fe400078efe03 */
[C---:B------:R-:W-:Y:S01]  /*0180*/  ISETP.LT.AND P1, PT, R14.reuse, 0x40, !P0 ;  /* 0x000000400e00780c */ /* 0x040fe20004721270 */
[--C-:B------:R-:W-:Y:S01]  /*0190*/  IMAD R31, R14, 0x100, R37.reuse ;  /* 0x000001000e1f7824 */ /* 0x100fe200078e0225 */
[C---:B------:R-:W-:Y:S01]  /*01a0*/  ISETP.LT.AND P2, PT, R22.reuse, 0x40, !P0 ;  /* 0x000000401600780c */ /* 0x040fe20004741270 */
[----:B------:R-:W-:Y:S01]  /*01b0*/  IMAD R25, R22, 0x100, R37 ;  /* 0x0000010016197824 */ /* 0x000fe200078e0225 */
[----:B------:R-:W-:Y:S01]  /*01c0*/  CS2R R18, SRZ ;  /* 0x0000000000127805 */ /* 0x000fe2000001ff00 */
[----:B--2---:R-:W-:Y:S01]  /*01d0*/  IMAD.WIDE R26, R31, 0x4, R16 ;  /* 0x000000041f1a7825 */ /* 0x004fe200078e0210 */
[----:B------:R-:W-:-:S03]  /*01e0*/  CS2R R14, SRZ ;  /* 0x00000000000e7805 */ /* 0x000fc6000001ff00 */
[----:B------:R-:W-:Y:S01]  /*01f0*/  IMAD.WIDE R22, R25, 0x4, R16 ;  /* 0x0000000419167825 */ /* 0x000fe200078e0210 */
[----:B------:R-:W-:Y:S02]  /*0200*/  CS2R R16, SRZ ;  /* 0x0000000000107805 */ /* 0x000fe4000001ff00 */
[----:B------:R1:W2:Y:S04]  /*0210*/  @!P0 LDG.E.EL.128 R12, desc[UR6][R28.64] ;  /* 0x000000061c0c8981 */ /* 0x0002a8000c2e1d00 */
[----:B------:R3:W2:Y:S04]  /*0220*/  @P1 LDG.E.EL.128 R4, desc[UR6][R26.64] ;  /* 0x000000061a041981 */ /* 0x0006a8000c2e1d00 */
[----:B------:R4:W5:Y:S01]  /*0230*/  @P2 LDG.E.EL.128 R8, desc[UR6][R22.64] ;  /* 0x0000000616082981 */ /* 0x000962000c2e1d00 */
[----:B-1----:R-:W1:Y:S01]  /*0240*/  LDC.64 R28, c[0x0][0x210] ;  /* 0x00008400ff1c7b82 */ /* 0x002e620000000a00 */
[----:B0--3--:R-:W-:-:S05]  /*0250*/  IMAD.WIDE R26, R37, 0x4, R20 ;  /* 0x00000004251a7825 */ /* 0x009fca00078e0214 */
[----:B------:R0:W3:Y:S01]  /*0260*/  @!P0 LDG.E.EL.128 R16, desc[UR6][R26.64] ;  /* 0x000000061a108981 */ /* 0x0000e2000c2e1d00 */
[----:B------:R-:W-:Y:S02]  /*0270*/  CS2R R20, SRZ ;  /* 0x0000000000147805 */ /* 0x000fe4000001ff00 */
[----:B----4-:R-:W-:Y:S02]  /*0280*/  CS2R R22, SRZ ;  /* 0x0000000000167805 */ /* 0x010fe4000001ff00 */
[----:B0-----:R-:W-:Y:S01]  /*0290*/  CS2R R26, SRZ ;  /* 0x00000000001a7805 */ /* 0x001fe2000001ff00 */
[----:B-1----:R-:W-:-:S04]  /*02a0*/  IMAD.WIDE R30, R31, 0x4, R28 ;  /* 0x000000041f1e7825 */ /* 0x002fc800078e021c */
[----:B------:R-:W-:Y:S01]  /*02b0*/  IMAD.WIDE R28, R25, 0x4, R28 ;  /* 0x00000004191c7825 */ /* 0x000fe200078e021c */
[----:B------:R-:W-:Y:S01]  /*02c0*/  CS2R R24, SRZ ;  /* 0x0000000000187805 */ /* 0x000fe2000001ff00 */
[----:B------:R0:W4:Y:S05]  /*02d0*/  @P1 LDG.E.EL.128 R20, desc[UR6][R30.64] ;  /* 0x000000061e141981 */ /* 0x00012a000c2e1d00 */
[----:B------:R1:W4:Y:S01]  /*02e0*/  @P2 LDG.E.EL.128 R24, desc[UR6][R28.64] ;  /* 0x000000061c182981 */ /* 0x000322000c2e1d00 */
[----:B------:R-:W-:Y:S01]  /*02f0*/  IMAD.WIDE R34, R37, 0x4, R34 ;  /* 0x0000000425227825 */ /* 0x000fe200078e0222 */
[----:B0-----:R-:W-:Y:S02]  /*0300*/  CS2R R30, SRZ ;  /* 0x00000000001e7805 */ /* 0x001fe4000001ff00 */
[----:B-1----:R-:W-:-:S06]  /*0310*/  CS2R R28, SRZ ;  /* 0x00000000001c7805 */ /* 0x002fcc000001ff00 */
[----:B------:R0:W4:Y:S01]  /*0320*/  @!P0 LDG.E.EL.128 R28, desc[UR6][R34.64] ;  /* 0x00000006221c8981 */ /* 0x000122000c2e1d00 */
[----:B---3--:R-:W-:Y:S01]  /*0330*/  FADD R19, R19, 9.9999997473787516356e-06 ;  /* 0x3727c5ac13137421 */ /* 0x008fe20000000000 */
[----:B------:R-:W-:-:S03]  /*0340*/  FADD R17, R17, 9.9999997473787516356e-06 ;  /* 0x3727c5ac11117421 */ /* 0x000fc60000000000 */
[----:B------:R-:W1:Y:S01]  /*0350*/  MUFU.SQRT R36, R19 ;  /* 0x0000001300247308 */ /* 0x000e620000002000 */
[----:B------:R-:W-:-:S07]  /*0360*/  FADD R16, R16, 9.9999997473787516356e-06 ;  /* 0x3727c5ac10107421 */ /* 0x000fce0000000000 */
[----:B------:R-:W3:Y:S08]  /*0370*/  MUFU.SQRT R17, R17 ;  /* 0x0000001100117308 */ /* 0x000ef00000002000 */
[----:B------:R-:W0:Y:S01]  /*0380*/  MUFU.SQRT R32, R16 ;  /* 0x0000001000207308 */ /* 0x000e220000002000 */
[C---:B-1----:R-:W-:Y:S02]  /*0390*/  FSETP.GT.AND P3, PT, R36.reuse, 8.50705917302346158658e+37, PT ;  /* 0x7e8000002400780b */ /* 0x042fe40003f64000 */
[----:B------:R-:W-:-:S02]  /*03a0*/  FSETP.GEU.AND P6, PT, R36, 1.175494350822287508e-38, PT ;  /* 0x008000002400780b */ /* 0x000fc40003fce000 */
[C---:B---3--:R-:W-:Y:S02]  /*03b0*/  FSETP.GT.AND P2, PT, R17.reuse, 8.50705917302346158658e+37, PT ;  /* 0x7e8000001100780b */ /* 0x048fe40003f44000 */
[----:B------:R-:W-:Y:S02]  /*03c0*/  FSETP.GEU.AND P5, PT, R17, 1.175494350822287508e-38, PT ;  /* 0x008000001100780b */ /* 0x000fe40003fae000 */
[----:B0-----:R-:W-:-:S05]  /*03d0*/  FSETP.GT.AND P1, PT, R32, 8.50705917302346158658e+37, PT ;  /* 0x7e8000002000780b */ /* 0x001fca0003f24000 */
[----:B------:R-:W-:Y:S01]  /*03e0*/  @P3 FMUL R36, R36, 0.25 ;  /* 0x3e80000024243820 */ /* 0x000fe20000400000 */
[----:B------:R-:W-:-:S03]  /*03f0*/  FSETP.GEU.AND P4, PT, R32, 1.175494350822287508e-38, PT ;  /* 0x008000002000780b */ /* 0x000fc60003f8e000 */
[----:B------:R-:W-:Y:S01]  /*0400*/  @!P6 FMUL R36, R36, 16777216 ;  /* 0x4b8000002424e820 */ /* 0x000fe20000400000 */
[C---:B--2---:R-:W-:Y:S01]  /*0410*/  FADD R16, -R14.reuse, R6 ;  /* 0x000000060e107221 */ /* 0x044fe20000000100 */
[----:B------:R-:W-:Y:S01]  /*0420*/  @P2 FMUL R17, R17, 0.25 ;  /* 0x3e80000011112820 */ /* 0x000fe20000400000 */
[----:B------:R-:W-:Y:S01]  /*0430*/  IMAD.MOV.U32 R19, RZ, RZ, 0x3e800000 ;  /* 0x3e800000ff137424 */ /* 0x000fe200078e00ff */
[----:B------:R-:W0:Y:S01]  /*0440*/  MUFU.RCP R6, R36 ;  /* 0x0000002400067308 */ /* 0x000e220000001000 */
[C---:B-----5:R-:W-:Y:S01]  /*0450*/  FADD R11, -R15.reuse, R11 ;  /* 0x0000000b0f0b7221 */ /* 0x060fe20000000100 */
[----:B------:R-:W-:Y:S01]  /*0460*/  FADD R7, -R15, R7 ;  /* 0x000000070f077221 */ /* 0x000fe20000000100 */
[----:B------:R-:W-:Y:S01]  /*0470*/  FADD R10, -R14, R10 ;  /* 0x0000000a0e0a7221 */ /* 0x000fe20000000100 */
[----:B------:R-:W-:Y:S01]  /*0480*/  @P1 FMUL R32, R32, 0.25 ;  /* 0x3e80000020201820 */ /* 0x000fe20000400000 */
[----:B------:R-:W1:Y:S01]  /*0490*/  LDC.64 R14, c[0x0][0x238] ;  /* 0x00008e00ff0e7b82 */ /* 0x000e620000000a00 */
[----:B------:R-:W-:Y:S01]  /*04a0*/  FADD R9, -R13, R9 ;  /* 0x000000090d097221 */ /* 0x000fe20000000100 */
[----:B------:R-:W-:Y:S01]  /*04b0*/  @!P5 FMUL R17, R17, 16777216 ;  /* 0x4b8000001111d820 */ /* 0x000fe20000400000 */
[----:B------:R-:W-:Y:S01]  /*04c0*/  FADD R13, -R13, R5 ;  /* 0x000000050d0d7221 */ /* 0x000fe20000000100 */
[----:B------:R-:W-:Y:S01]  /*04d0*/  @!P4 FMUL R32, R32, 16777216 ;  /* 0x4b8000002020c820 */ /* 0x000fe20000400000 */
[----:B------:R-:W-:-:S03]  /*04e0*/  FSEL R5, R19, 1, P3 ;  /* 0x3f80000013057808 */ /* 0x000fc60001800000 */
[----:B------:R-:W2:Y:S02]  /*04f0*/  MUFU.RCP R35, R32 ;  /* 0x0000002000237308 */ /* 0x000ea40000001000 */
[----:B------:R-:W-:Y:S01]  /*0500*/  @!P6 FMUL R5, R5, 16777216 ;  /* 0x4b8000000505e820 */ /* 0x000fe20000400000 */
[----:B------:R-:W-:-:S05]  /*0510*/  FADD R8, -R12, R8 ;  /* 0x000000080c087221 */ /* 0x000fca0000000100 */
[----:B------:R-:W3:Y:S01]  /*0520*/  MUFU.RCP R17, R17 ;  /* 0x0000001100117308 */ /* 0x000ee20000001000 */
[----:B------:R-:W-:Y:S01]  /*0530*/  FADD R12, -R12, R4 ;  /* 0x000000040c0c7221 */ /* 0x000fe20000000100 */
[----:B0-----:R-:W-:Y:S01]  /*0540*/  FMUL R36, R6, R5 ;  /* 0x0000000506247220 */ /* 0x001fe20000400000 */
[C---:B------:R-:W-:Y:S02]  /*0550*/  FSEL R4, R19.reuse, 1, P1 ;  /* 0x3f80000013047808 */ /* 0x040fe40000800000 */
[----:B------:R-:W-:-:S03]  /*0560*/  FSEL R6, R19, 1, P2 ;  /* 0x3f80000013067808 */ /* 0x000fc60001000000 */
[----:B------:R-:W-:Y:S02]  /*0570*/  @!P4 FMUL R4, R4, 16777216 ;  /* 0x4b8000000404c820 */ /* 0x000fe40000400000 */
[----:B------:R-:W-:Y:S01]  /*0580*/  @!P5 FMUL R6, R6, 16777216 ;  /* 0x4b8000000606d820 */ /* 0x000fe20000400000 */
[----:B------:R-:W-:Y:S01]  /*0590*/  FMUL R34, R36, R7 ;  /* 0x0000000724227220 */ /* 0x000fe20000400000 */
[----:B--2---:R-:W-:Y:S01]  /*05a0*/  FMUL R35, R35, R4 ;  /* 0x0000000423237220 */ /* 0x004fe20000400000 */
[----:B------:R-:W-:Y:S01]  /*05b0*/  CS2R R4, SRZ ;  /* 0x0000000000047805 */ /* 0x000fe2000001ff00 */
[----:B---3--:R-:W-:Y:S01]  /*05c0*/  FMUL R32, R17, R6 ;  /* 0x0000000611207220 */ /* 0x008fe20000400000 */
[----:B------:R-:W-:Y:S01]  /*05d0*/  CS2R R6, SRZ ;  /* 0x0000000000067805 */ /* 0x000fe2000001ff00 */
[----:B-1----:R-:W-:-:S05]  /*05e0*/  IMAD.WIDE R14, R37, 0x4, R14 ;  /* 0x00000004250e7825 */ /* 0x002fca00078e020e */
[----:B------:R0:W4:Y:S01]  /*05f0*/  @!P0 LDG.E.EL.128 R4, desc[UR6][R14.64] ;  /* 0x000000060e048981 */ /* 0x000122000c2e1d00 */
[----:B------:R-:W-:-:S04]  /*0600*/  FADD R18, R18, 9.9999997473787516356e-06 ;  /* 0x3727c5ac12127421 */ /* 0x000fc80000000000 */
[----:B------:R-:W1:Y:S01]  /*0610*/  MUFU.SQRT R17, R18 ;  /* 0x0000001200117308 */ /* 0x000e620000002000 */
[----:B------:R-:W-:Y:S02]  /*0620*/  FMUL R36, R36, R11 ;  /* 0x0000000b24247220 */ /* 0x000fe40000400000 */
[----:B------:R-:W0:Y:S01]  /*0630*/  S2R R11, SR_TID.X ;  /* 0x00000000000b7919 */ /* 0x000e220000002100 */
[----:B------:R-:W2:Y:S01]  /*0640*/  S2UR UR5, SR_CgaCtaId ;  /* 0x00000000000579c3 */ /* 0x000ea20000008800 */
[C---:B-1----:R-:W-:Y:S02]  /*0650*/  FSETP.GT.AND P0, PT, R17.reuse, 8.50705917302346158658e+37, PT ;  /* 0x7e8000001100780b */ /* 0x042fe40003f04000 */
[----:B------:R-:W-:-:S11]  /*0660*/  FSETP.GEU.AND P1, PT, R17, 1.175494350822287508e-38, PT ;  /* 0x008000001100780b */ /* 0x000fd60003f2e000 */
[----:B------:R-:W-:-:S04]  /*0670*/  @P0 FMUL R17, R17, 0.25 ;  /* 0x3e80000011110820 */ /* 0x000fc80000400000 */
[----:B------:R-:W-:-:S06]  /*0680*/  @!P1 FMUL R17, R17, 16777216 ;  /* 0x4b80000011119820 */ /* 0x000fcc0000400000 */
[----:B------:R-:W1:Y:S01]  /*0690*/  MUFU.RCP R17, R17 ;  /* 0x0000001100117308 */ /* 0x000e620000001000 */
[----:B------:R-:W-:Y:S01]  /*06a0*/  FSEL R19, R19, 1, P0 ;  /* 0x3f80000013137808 */ /* 0x000fe20000000000 */
[----:B0-----:R-:W-:Y:S01]  /*06b0*/  IMAD.SHL.U32 R14, R11, 0x80, RZ ;  /* 0x000000800b0e7824 */ /* 0x001fe200078e00ff */
[----:B------:R-:W-:Y:S01]  /*06c0*/  UMOV UR4, 0x400 ;  /* 0x0000040000047882 */ /* 0x000fe20000000000 */
[----:B------:R-:W-:Y:S01]  /*06d0*/  FMUL R15, R35, R12 ;  /* 0x0000000c230f7220 */ /* 0x000fe20000400000 */
[----:B--2---:R-:W-:Y:S01]  /*06e0*/  UPRMT UR4, UR5, 0x654, UR4 ;  /* 0x0000065405047896 */ /* 0x004fe20008000004 */
[----:B------:R-:W-:Y:S01]  /*06f0*/  @!P1 FMUL R19, R19, 16777216 ;  /* 0x4b80000013139820 */ /* 0x000fe20000400000 */
[----:B------:R-:W-:Y:S01]  /*0700*/  LOP3.LUT R14, R14, 0x380, RZ, 0xc0, !PT ;  /* 0x000003800e0e7812 */ /* 0x000fe200078ec0ff */
[----:B------:R-:W-:-:S03]  /*0710*/  FMUL R35, R35, R8 ;  /* 0x0000000823237220 */ /* 0x000fc60000400000 */
[C---:B------:R-:W-:Y:S02]  /*0720*/  LOP3.LUT R8, R14.reuse, 0x20, RZ, 0xfc, !PT ;  /* 0x000000200e087812 */ /* 0x040fe400078efcff */
[C---:B------:R-:W-:Y:S02]  /*0730*/  LOP3.LUT R18, R14.reuse, 0x40, RZ, 0xfc, !PT ;  /* 0x000000400e127812 */ /* 0x040fe400078efcff */
[----:B------:R-:W-:Y:S02]  /*0740*/  LEA.HI R12, R14, UR4, RZ, 0x1f ;  /* 0x000000040e0c7c11 */ /* 0x000fe4000f8ff8ff */
[----:B------:R-:W-:Y:S01]  /*0750*/  LEA.HI R8, R8, UR4, RZ, 0x1f ;  /* 0x0000000408087c11 */ /* 0x000fe2000f8ff8ff */
[----:B------:R-:W-:-:S05]  /*0760*/  IMAD.SHL.U32 R11, R11, 0x2, RZ ;  /* 0x000000020b0b7824 */ /* 0x000fca00078e00ff */
[----:B------:R-:W-:Y:S02]  /*0770*/  LOP3.LUT R11, R11, 0xf0, RZ, 0xc0, !PT ;  /* 0x000000f00b0b7812 */ /* 0x000fe400078ec0ff */
[----:B------:R-:W-:Y:S01]  /*0780*/  LOP3.LUT R2, R2, 0x1c, R33, 0xf8, !PT ;  /* 0x0000001c02027812 */ /* 0x000fe200078ef821 */
[-CC-:B----4-:R-:W-:Y:S01]  /*0790*/  FFMA R36, R36, R31.reuse, R7.reuse ;  /* 0x0000001f24247223 */ /* 0x190fe20000000007 */
[----:B------:R-:W-:Y:S01]  /*07a0*/  FFMA R34, R34, R31, R7 ;  /* 0x0000001f22227223 */ /* 0x000fe20000000007 */
[----:B-1----:R-:W-:Y:S01]  /*07b0*/  FMUL R7, R17, R19 ;  /* 0x0000001311077220 */ /* 0x002fe20000400000 */
[C---:B------:R-:W-:Y:S02]  /*07c0*/  LOP3.LUT R19, R14.reuse, 0x60, RZ, 0xfc, !PT ;  /* 0x000000600e137812 */ /* 0x040fe400078efcff */
[----:B------:R-:W-:Y:S02]  /*07d0*/  LOP3.LUT R17, R14, R3, RZ, 0xfc, !PT ;  /* 0x000000030e117212 */ /* 0x000fe400078efcff */
[----:B------:R-:W-:-:S02]  /*07e0*/  LEA.HI R14, R18, UR4, RZ, 0x1f ;  /* 0x00000004120e7c11 */ /* 0x000fc4000f8ff8ff */
[----:B------:R-:W-:Y:S01]  /*07f0*/  LEA.HI R18, R19, UR4, RZ, 0x1f ;  /* 0x0000000413127c11 */ /* 0x000fe2000f8ff8ff */
[C---:B------:R-:W-:Y:S01]  /*0800*/  IMAD R12, R17.reuse, 0x4, R12 ;  /* 0x00000004110c7824 */ /* 0x040fe200078e020c */
[C---:B------:R-:W-:Y:S01]  /*0810*/  LEA R14, R17.reuse, R14, 0x2 ;  /* 0x0000000e110e7211 */ /* 0x040fe200078e10ff */
[C---:B------:R-:W-:Y:S02]  /*0820*/  IMAD R8, R17.reuse, 0x4, R8 ;  /* 0x0000000411087824 */ /* 0x040fe400078e0208 */
[----:B------:R-:W-:Y:S02]  /*0830*/  IMAD R17, R17, 0x4, R18 ;  /* 0x0000000411117824 */ /* 0x000fe400078e0212 */
[C---:B------:R-:W-:Y:S01]  /*0840*/  FMUL R18, R32.reuse, R13 ;  /* 0x0000000d20127220 */ /* 0x040fe20000400000 */
[----:B------:R-:W-:Y:S01]  /*0850*/  FMUL R32, R32, R9 ;  /* 0x0000000920207220 */ /* 0x000fe20000400000 */
[----:B------:R-:W-:Y:S01]  /*0860*/  FMUL R9, R7, R16 ;  /* 0x0000001007097220 */ /* 0x000fe20000400000 */
[----:B------:R-:W-:Y:S01]  /*0870*/  FFMA R15, R15, R28, R4 ;  /* 0x0000001c0f0f7223 */ /* 0x000fe20000000004 */
[-CC-:B------:R-:W-:Y:S01]  /*0880*/  FFMA R18, R18, R29.reuse, R5.reuse ;  /* 0x0000001d12127223 */ /* 0x180fe20000000005 */
[----:B------:R-:W-:Y:S01]  /*0890*/  FMUL R7, R7, R10 ;  /* 0x0000000a07077220 */ /* 0x000fe20000400000 */
[----:B------:R-:W-:Y:S01]  /*08a0*/  FFMA R9, R9, R30, R6 ;  /* 0x0000001e09097223 */ /* 0x000fe20000000006 */
[----:B------:R-:W-:Y:S01]  /*08b0*/  FFMA R35, R35, R28, R4 ;  /* 0x0000001c23237223 */ /* 0x000fe20000000004 */
[----:B------:R-:W-:Y:S01]  /*08c0*/  FFMA R32, R32, R29, R5 ;  /* 0x0000001d20207223 */ /* 0x000fe20000000005 */
[----:B------:R-:W-:Y:S01]  /*08d0*/  FSETP.GEU.AND P6, PT, R15, -R20, PT ;  /* 0x800000140f00720b */ /* 0x000fe20003fce000 */
[----:B------:R-:W-:Y:S01]  /*08e0*/  FFMA R7, R7, R30, R6 ;  /* 0x0000001e07077223 */ /* 0x000fe20000000006 */
[----:B------:R-:W-:Y:S01]  /*08f0*/  FADD R15, R15, R20 ;  /* 0x000000140f0f7221 */ /* 0x000fe20000000000 */
[C---:B------:R-:W-:Y:S01]  /*0900*/  FSETP.GEU.AND P0, PT, R18.reuse, -R21, PT ;  /* 0x800000151200720b */ /* 0x040fe20003f0e000 */
        /* <DEDUP_REMOVED lines=11> */
[----:B------:R-:W-:-:S02]  /*09c0*/  FSEL R15, R15, RZ, P6 ;  /* 0x000000ff0f0f7208 */ /* 0x000fc40003000000 */
[C---:B------:R-:W-:Y:S01]  /*09d0*/  FSETP.GEU.AND P6, PT, R36.reuse, -R27, PT ;  /* 0x8000001b2400720b */ /* 0x040fe20003fce000 */
[----:B------:R-:W-:Y:S01]  /*09e0*/  FADD R27, R36, R27 ;  /* 0x0000001b241b7221 */ /* 0x000fe20000000000 */
[----:B------:R-:W-:Y:S02]  /*09f0*/  FSEL R5, R18, RZ, P0 ;  /* 0x000000ff12057208 */ /* 0x000fe40000000000 */
[----:B------:R-:W-:Y:S02]  /*0a00*/  FSEL R13, R9, RZ, P1 ;  /* 0x000000ff090d7208 */ /* 0x000fe40000800000 */
[----:B------:R-:W-:Y:S01]  /*0a10*/  FSEL R4, R23, RZ, P2 ;  /* 0x000000ff17047208 */ /* 0x000fe20001000000 */
[----:B------:R-:W-:Y:S01]  /*0a20*/  STS [R12], R15 ;  /* 0x0000000f0c007388 */ /* 0x000fe20000000800 */
[----:B------:R-:W-:Y:S02]  /*0a30*/  FSEL R19, R24, RZ, P3 ;  /* 0x000000ff18137208 */ /* 0x000fe40001800000 */
[----:B------:R-:W-:Y:S01]  /*0a40*/  FSEL R25, R25, RZ, P4 ;  /* 0x000000ff19197208 */ /* 0x000fe20002000000 */
[----:B------:R-:W-:Y:S01]  /*0a50*/  STS [R8+0x80], R5 ;  /* 0x0000800508007388 */ /* 0x000fe20000000800 */
[----:B------:R-:W-:-:S02]  /*0a60*/  FSEL R21, R7, RZ, P5 ;  /* 0x000000ff07157208 */ /* 0x000fc40002800000 */
[----:B------:R-:W-:Y:S01]  /*0a70*/  FSEL R16, R27, RZ, P6 ;  /* 0x000000ff1b107208 */ /* 0x000fe20003000000 */
[----:B------:R0:W-:Y:S04]  /*0a80*/  STS [R14+0x100], R13 ;  /* 0x0001000d0e007388 */ /* 0x0001e80000000800 */
[----:B------:R-:W-:Y:S04]  /*0a90*/  STS [R17+0x180], R4 ;  /* 0x0001800411007388 */ /* 0x000fe80000000800 */
[----:B------:R-:W-:Y:S04]  /*0aa0*/  STS [R12+0x40], R19 ;  /* 0x000040130c007388 */ /* 0x000fe80000000800 */
[----:B------:R1:W-:Y:S04]  /*0ab0*/  STS [R8+0xc0], R25 ;  /* 0x0000c01908007388 */ /* 0x0003e80000000800 */
[----:B------:R-:W-:Y:S04]  /*0ac0*/  STS [R14+0x140], R21 ;  /* 0x000140150e007388 */ /* 0x000fe80000000800 */
[----:B------:R-:W-:Y:S01]  /*0ad0*/  STS [R17+0x1c0], R16 ;  /* 0x0001c01011007388 */ /* 0x000fe20000000800 */
[----:B------:R-:W-:Y:S01]  /*0ae0*/  LOP3.LUT R9, R33, 0x1fc, RZ, 0xc0, !PT ;  /* 0x000001fc21097812 */ /* 0x000fe200078ec0ff */
[----:B------:R-:W-:Y:S01]  /*0af0*/  VIADD R6, R11, UR4 ;  /* 0x000000040b067c36 */ /* 0x000fe20008000000 */
[----:B0-----:R-:W-:Y:S01]  /*0b00*/  SHF.R.S32.HI R13, RZ, 0x1f, R2 ;  /* 0x0000001fff0d7819 */ /* 0x001fe20000011402 */
[----:B------:R-:W0:Y:S02]  /*0b10*/  LDC.64 R10, c[0x0][0x240] ;  /* 0x00009000ff0a7b82 */ /* 0x000e240000000a00 */
[----:B------:R-:W-:-:S06]  /*0b20*/  IMAD R6, R9, 0x4, R6 ;  /* 0x0000000409067824 */ /* 0x000fcc00078e0206 */
[----:B------:R-:W-:Y:S01]  /*0b30*/  BAR.SYNC.DEFER_BLOCKING 0x0 ;  /* 0x0000000000007b1d */ /* 0x000fe20000010000 */
[----:B------:R-:W-:Y:S02]  /*0b40*/  LEA.HI R13, R13, R2, RZ, 0x4 ;  /* 0x000000020d0d7211 */ /* 0x000fe400078f20ff */
[----:B------:R-:W-:-:S03]  /*0b50*/  SHF.R.S32.HI R15, RZ, 0x1f, R2 ;  /* 0x0000001fff0f7819 */ /* 0x000fc60000011402 */
[----:B------:R-:W-:Y:S01]  /*0b60*/  IMAD.SHL.U32 R13, R13, 0x100, RZ ;  /* 0x000001000d0d7824 */ /* 0x000fe200078e00ff */
[----:B------:R-:W2:Y:S01]  /*0b70*/  LDS.128 R4, [R6] ;  /* 0x0000000006047984 */ /* 0x000ea20000000c00 */
[----:B------:R-:W-:-:S03]  /*0b80*/  LEA.HI R15, R15, R2, RZ, 0x4 ;  /* 0x000000020f0f7211 */ /* 0x000fc600078f20ff */
[----:B------:R-:W-:Y:S02]  /*0b90*/  LOP3.LUT R13, R13, 0xfffff000, RZ, 0xc0, !PT ;  /* 0xfffff0000d0d7812 */ /* 0x000fe400078ec0ff */
[----:B------:R-:W-:Y:S02]  /*0ba0*/  LOP3.LUT R15, R15, 0xfffffff0, RZ, 0xc0, !PT ;  /* 0xfffffff00f0f7812 */ /* 0x000fe400078ec0ff */
[----:B------:R-:W-:Y:S02]  /*0bb0*/  ISETP.GE.AND P0, PT, R2, 0x40, PT ;  /* 0x000000400200780c */ /* 0x000fe40003f06270 */
[----:B-1----:R-:W-:Y:S02]  /*0bc0*/  LOP3.LUT R8, R0, R3, RZ, 0xfc, !PT ;  /* 0x0000000300087212 */ /* 0x002fe400078efcff */
[----:B------:R-:W-:Y:S02]  /*0bd0*/  LOP3.LUT R0, R0, 0x10, R3, 0xfe, !PT ;  /* 0x0000001000007812 */ /* 0x000fe400078efe03 */
[----:B------:R-:W-:-:S02]  /*0be0*/  LOP3.LUT R12, R9, 0x200, RZ, 0xfc, !PT ;  /* 0x00000200090c7812 */ /* 0x000fc400078efcff */
[----:B------:R-:W-:Y:S02]  /*0bf0*/  IADD3 R13, R13, R2, -R15 ;  /* 0x000000020d0d7210 */ /* 0x000fe40007ffe80f */
[----:B------:R-:W-:Y:S02]  /*0c00*/  ISETP.LT.AND P1, PT, R8, 0x100, !P0 ;  /* 0x000001000800780c */ /* 0x000fe40004721270 */
[----:B------:R-:W-:Y:S02]  /*0c10*/  ISETP.LT.AND P0, PT, R0, 0x100, !P0 ;  /* 0x000001000000780c */ /* 0x000fe40004701270 */
[----:B------:R-:W-:Y:S02]  /*0c20*/  SHF.R.U32.HI R12, RZ, 0x1, R12 ;  /* 0x00000001ff0c7819 */ /* 0x000fe4000001160c */
[----:B------:R-:W-:Y:S02]  /*0c30*/  LEA R3, R8, R13, 0x4 ;  /* 0x0000000d08037211 */ /* 0x000fe400078e20ff */
[----:B------:R-:W-:-:S03]  /*0c40*/  LOP3.LUT R12, R12, 0x1f0, RZ, 0xc0, !PT ;  /* 0x000001f00c0c7812 */ /* 0x000fc600078ec0ff */
[----:B0-----:R-:W-:-:S04]  /*0c50*/  IMAD.WIDE R2, R3, 0x4, R10 ;  /* 0x0000000403027825 */ /* 0x001fc800078e020a */
[----:B------:R-:W-:-:S04]  /*0c60*/  VIADD R12, R12, UR4 ;  /* 0x000000040c0c7c36 */ /* 0x000fc80008000000 */
[----:B------:R-:W-:Y:S01]  /*0c70*/  IMAD R12, R9, 0x4, R12 ;  /* 0x00000004090c7824 */ /* 0x000fe200078e020c */
[----:B--2---:R0:W-:Y:S02]  /*0c80*/  @P1 STG.E.128 desc[UR6][R2.64], R4 ;  /* 0x0000000402001986 */ /* 0x0041e4000c101d06 */
[----:B0-----:R-:W-:Y:S05]  /*0c90*/  @!P0 EXIT ;  /* 0x000000000000894d */ /* 0x001fea0003800000 */
[----:B0-----:R-:W0:Y:S01]  /*0ca0*/  LDS.128 R4, [R12+0x800] ;  /* 0x000800000c047984 */ /* 0x001e220000000c00 */
[----:B------:R-:W-:-:S04]  /*0cb0*/  IMAD R13, R0, 0x10, R13 ;  /* 0x00000010000d7824 */ /* 0x000fc800078e020d */
[----:B------:R-:W-:-:S05]  /*0cc0*/  IMAD.WIDE R10, R13, 0x4, R10 ;  /* 0x000000040d0a7825 */ /* 0x000fca00078e020a */
[----:B0-----:R-:W-:Y:S01]  /*0cd0*/  STG.E.128 desc[UR6][R10.64], R4 ;  /* 0x000000040a007986 */ /* 0x001fe2000c101d06 */
[----:B------:R-:W-:Y:S05]  /*0ce0*/  EXIT ;  /* 0x000000000000794d */ /* 0x000fea0003800000 */
.L_x_0:
[----:B------:R-:W-:-:S00]  /*0cf0*/  BRA `(.L_x_0) ;  /* 0xfffffffc00fc7947 */ /* 0x000fc0000383ffff */
[----:B------:R-:W-:-:S00]  /*0d00*/  NOP ;  /* 0x0000000000007918 */ /* 0x000fc00000000000 */
[----:B------:R-:W-:-:S00]  /*0d10*/  NOP ;  /* 0x0000000000007918 */ /* 0x000fc00000000000 */
[----:B------:R-:W-:-:S00]  /*0d20*/  NOP ;  /* 0x0000000000007918 */ /* 0x000fc00000000000 */
[----:B------:R-:W-:-:S00]  /*0d30*/  NOP ;  /* 0x0000000000007918 */ /* 0x000fc00000000000 */
[----:B------:R-:W-:-:S00]  /*0d40*/  NOP ;  /* 0x0000000000007918 */ /* 0x000fc00000000000 */
[----:B------:R-:W-:-:S00]  /*0d50*/  NOP ;  /* 0x0000000000007918 */ /* 0x000fc00000000000 */
[----:B------:R-:W-:-:S00]  /*0d60*/  NOP ;  /* 0x0000000000007918 */ /* 0x000fc00000000000 */
[----:B------:R-:W-:-:S00]  /*0d70*/  NOP ;  /* 0x0000000000007918 */ /* 0x000fc00000000000 */
.L_x_1:


//--------------------- .nv.global.init           --------------------------
	.section	.nv.global.init,"aw",@progbits
.nv.global.init:
	.type		_$_str,@object
	.size		_$_str,(_$_str_$_2 - _$_str)
_$_str:
        /*0000*/ 	.byte	0x5f, 0x5f, 0x43, 0x55, 0x44, 0x41, 0x5f, 0x46, 0x54, 0x5a, 0x00
	.type		_$_str_$_2,@object
	.size		_$_str_$_2,(.L_1 - _$_str_$_2)
_$_str_$_2:
        /*000b*/ 	.byte	0x5f, 0x5f, 0x43, 0x55, 0x44, 0x41, 0x5f, 0x50, 0x52, 0x45, 0x43, 0x5f, 0x53, 0x51, 0x52, 0x54
        /*001b*/ 	.byte	0x00
.L_1:


//--------------------- .nv.shared.triton_poi_fused__native_batch_norm_legit_no_training_add_relu_19 --------------------------
	.section	.nv.shared.triton_poi_fused__native_batch_norm_legit_no_training_add_relu_19,"aw",@nobits
	.sectionflags	@""
	.align	16
	.zero		1024


//--------------------- .nv.constant0.triton_poi_fused__native_batch_norm_legit_no_training_add_relu_19 --------------------------
	.section	.nv.constant0.triton_poi_fused__native_batch_norm_legit_no_training_add_relu_19,"a",@progbits
	.sectionflags	@""
	.align	4
.nv.constant0.triton_poi_fused__native_batch_norm_legit_no_training_add_relu_19:
	.zero		592
